//
// Generated by NVIDIA NVVM Compiler
//
// Compiler Build ID: CL-36424714
// Cuda compilation tools, release 13.0, V13.0.88
// Based on NVVM 20.0.0
//

.version 9.0
.target sm_100
.address_size 64

	// .globl	_Z10checkIndexv
.extern .func  (.param .b32 func_retval0) vprintf
(
	.param .b64 vprintf_param_0,
	.param .b64 vprintf_param_1
)
;
.global .align 1 .b8 $str[96] = {116, 104, 114, 101, 97, 100, 73, 100, 120, 58, 32, 40, 37, 100, 44, 32, 37, 100, 44, 32, 37, 100, 41, 44, 32, 98, 108, 111, 99, 107, 73, 100, 120, 58, 32, 40, 37, 100, 44, 32, 37, 100, 44, 32, 37, 100, 41, 44, 32, 98, 108, 111, 99, 107, 68, 105, 109, 58, 32, 40, 37, 100, 44, 32, 37, 100, 44, 32, 37, 100, 41, 44, 32, 103, 114, 105, 100, 68, 105, 109, 58, 32, 40, 37, 100, 44, 32, 37, 100, 44, 32, 37, 100, 41, 10};

.visible .entry _Z10checkIndexv()
{
	.local .align 16 .b8 	__local_depot0[48];
	.reg .b64 	%SP;
	.reg .b64 	%SPL;
	.reg .b32 	%r<15>;
	.reg .b64 	%rd<5>;

	mov.u64 	%SPL, __local_depot0;
	cvta.local.u64 	%SP, %SPL;
	add.u64 	%rd1, %SP, 0;
	add.u64 	%rd2, %SPL, 0;
	mov.u32 	%r1, %tid.x;
	mov.u32 	%r2, %tid.y;
	mov.u32 	%r3, %tid.z;
	mov.u32 	%r4, %ctaid.x;
	mov.u32 	%r5, %ctaid.y;
	mov.u32 	%r6, %ctaid.z;
	mov.u32 	%r7, %ntid.x;
	mov.u32 	%r8, %ntid.y;
	mov.u32 	%r9, %ntid.z;
	mov.u32 	%r10, %nctaid.x;
	mov.u32 	%r11, %nctaid.y;
	mov.u32 	%r12, %nctaid.z;
	st.local.v4.u32 	[%rd2], {%r1, %r2, %r3, %r4};
	st.local.v4.u32 	[%rd2+16], {%r5, %r6, %r7, %r8};
	st.local.v4.u32 	[%rd2+32], {%r9, %r10, %r11, %r12};
	mov.u64 	%rd3, $str;
	cvta.global.u64 	%rd4, %rd3;
	{ // callseq 0, 0
	.param .b64 param0;
	st.param.b64 	[param0], %rd4;
	.param .b64 param1;
	st.param.b64 	[param1], %rd1;
	.param .b32 retval0;
	call.uni (retval0), 
	vprintf, 
	(
	param0, 
	param1
	);
	ld.param.b32 	%r13, [retval0];
	} // callseq 0
	ret;

}


// ===== COMPILED SASS (sm_100) =====

	.target	sm_100

	.elftype	@"ET_EXEC"


//--------------------- .note.nv.tkinfo           --------------------------
	.section	.note.nv.tkinfo,"",@"SHT_NOTE"
	.sectionflags	@"SHF_NOTE_NV_TKINFO"
	.tkinfo
        /*0018*/ 	.word	0x00000002
        /*0030*/ 	.string	""
        /*0030*/ 	.string	"ptxas"
        /*0030*/ 	.string	"Cuda compilation tools, release 13.0, V13.0.88"
        /*0030*/ 	.string	"Build cuda_13.0.r13.0/compiler.36424714_0"
        /*0030*/ 	.string	"-arch sm_100 -m 64 "



//--------------------- .note.nv.cuinfo           --------------------------
	.section	.note.nv.cuinfo,"",@"SHT_NOTE"
	.sectionflags	@"SHF_NOTE_NV_CUINFO"
        /*0018*/ 	.short	0x0002
        /*001a*/ 	.short	0x0064
        /*001c*/ 	.short	0x0082
	.zero		2


//--------------------- .nv.info                  --------------------------
	.section	.nv.info,"",@"SHT_CUDA_INFO"
	.align	4


	//----- nvinfo : EIATTR_REGCOUNT
	.align		4
        /*0000*/ 	.byte	0x04, 0x2f
        /*0002*/ 	.short	(.L_2 - .L_1)
	.align		4
.L_1:
        /*0004*/ 	.word	index@(_Z10checkIndexv)
        /*0008*/ 	.word	0x00000018


	//----- nvinfo : EIATTR_FRAME_SIZE
	.align		4
.L_2:
        /*000c*/ 	.byte	0x04, 0x11
        /*000e*/ 	.short	(.L_4 - .L_3)
	.align		4
.L_3:
        /*0010*/ 	.word	index@(_Z10checkIndexv)
        /*0014*/ 	.word	0x00000030


	//----- nvinfo : EIATTR_MIN_STACK_SIZE
	.align		4
.L_4:
        /*0018*/ 	.byte	0x04, 0x12
        /*001a*/ 	.short	(.L_6 - .L_5)
	.align		4
.L_5:
        /*001c*/ 	.word	index@(_Z10checkIndexv)
        /*0020*/ 	.word	0x00000030
.L_6:


//--------------------- .nv.compat                --------------------------
	.section	.nv.compat,"",@"SHT_CUDA_COMPAT_INFO"
	.align	4
        /*0000*/ 	.byte	0x02, 0x09, 0x00, 0x00, 0x02, 0x02, 0x01, 0x00, 0x02, 0x05, 0x05, 0x00, 0x03, 0x07, 0x01, 0x01
        /*0010*/ 	.byte	0x02, 0x03, 0x00, 0x00, 0x02, 0x06, 0x01, 0x00, 0x04, 0x0b, 0x08, 0x00, 0x09, 0x00, 0x00, 0x00
        /*0020*/ 	.byte	0x00, 0x00, 0x00, 0x00


//--------------------- .nv.info._Z10checkIndexv  --------------------------
	.section	.nv.info._Z10checkIndexv,"",@"SHT_CUDA_INFO"
	.sectionflags	@""
	.align	4


	//----- nvinfo : EIATTR_CUDA_API_VERSION
	.align		4
        /*0000*/ 	.byte	0x04, 0x37
        /*0002*/ 	.short	(.L_8 - .L_7)
.L_7:
        /*0004*/ 	.word	0x00000082


	//----- nvinfo : EIATTR_SPARSE_MMA_MASK
	.align		4
.L_8:
        /*0008*/ 	.byte	0x03, 0x50
        /*000a*/ 	.short	0x0000


	//----- nvinfo : EIATTR_MAXREG_COUNT
	.align		4
        /*000c*/ 	.byte	0x03, 0x1b
        /*000e*/ 	.short	0x00ff


	//----- nvinfo : EIATTR_EXTERNS
	.align		4
        /*0010*/ 	.byte	0x04, 0x0f
        /*0012*/ 	.short	(.L_10 - .L_9)


	//   ....[0]....
	.align		4
.L_9:
        /*0014*/ 	.word	index@(vprintf)


	//----- nvinfo : EIATTR_MERCURY_ISA_VERSION
	.align		4
.L_10:
        /*0018*/ 	.byte	0x03, 0x5f
        /*001a*/ 	.short	0x0101


	//----- nvinfo : EIATTR_VRC_CTA_INIT_COUNT
	.align		4
        /*001c*/ 	.byte	0x02, 0x4a
	.zero		1
	.zero		1


	//----- nvinfo : EIATTR_SYSCALL_OFFSETS
	.align		4
        /*0020*/ 	.byte	0x04, 0x46
        /*0022*/ 	.short	(.L_12 - .L_11)


	//   ....[0]....
.L_11:
        /*0024*/ 	.word	0x000001b0


	//----- nvinfo : EIATTR_EXIT_INSTR_OFFSETS
	.align		4
.L_12:
        /*0028*/ 	.byte	0x04, 0x1c
        /*002a*/ 	.short	(.L_14 - .L_13)


	//   ....[0]....
.L_13:
        /*002c*/ 	.word	0x000001c0


	//----- nvinfo : EIATTR_SW_WAR
	.align		4
.L_14:
        /*0030*/ 	.byte	0x04, 0x36
        /*0032*/ 	.short	(.L_16 - .L_15)
.L_15:
        /*0034*/ 	.word	0x00000008
.L_16:


//--------------------- .nv.callgraph             --------------------------
	.section	.nv.callgraph,"",@"SHT_CUDA_CALLGRAPH"
	.align	4
	.sectionentsize	8
	.align		4
        /*0000*/ 	.word	0x00000000
	.align		4
        /*0004*/ 	.word	0xffffffff
	.align		4
        /*0008*/ 	.word	index@(_Z10checkIndexv)
	.align		4
        /*000c*/ 	.word	index@(vprintf)
	.align		4
        /*0010*/ 	.word	0x00000000
	.align		4
        /*0014*/ 	.word	0xfffffffe
	.align		4
        /*0018*/ 	.word	0x00000000
	.align		4
        /*001c*/ 	.word	0xfffffffd
	.align		4
        /*0020*/ 	.word	0x00000000
	.align		4
        /*0024*/ 	.word	0xfffffffc


//--------------------- .nv.constant4             --------------------------
	.section	.nv.constant4,"a",@progbits
	.align	8
	.align		8
.nv.constant4:
        /*0000*/ 	.dword	vprintf
	.align		8
        /*0008*/ 	.dword	$str


//--------------------- .text._Z10checkIndexv     --------------------------
	.section	.text._Z10checkIndexv,"ax",@progbits
	.align	128
        .global         _Z10checkIndexv
        .type           _Z10checkIndexv,@function
        .size           _Z10checkIndexv,(.L_x_2 - _Z10checkIndexv)
        .other          _Z10checkIndexv,@"STO_CUDA_ENTRY STV_DEFAULT"
_Z10checkIndexv:
.text._Z10checkIndexv:
[----:B------:R-:W0:Y:S01]  /*0000*/  LDC R1, c[0x0][0x37c] ;  /* 0x0000df00ff017b82 */ /* 0x000e220000000800 */
[----:B------:R-:W1:Y:S01]  /*0010*/  S2R R8, SR_TID.X ;  /* 0x0000000000087919 */ /* 0x000e620000002100 */
[----:B------:R-:W2:Y:S06]  /*0020*/  LDCU UR5, c[0x0][0x2fc] ;  /* 0x00005f80ff0577ac */ /* 0x000eac0008000800 */
[----:B------:R-:W3:Y:S01]  /*0030*/  LDC R14, c[0x0][0x360] ;  /* 0x0000d800ff0e7b82 */ /* 0x000ee20000000800 */
[----:B0-----:R-:W-:Y:S01]  /*0040*/  VIADD R1, R1, 0xffffffd0 ;  /* 0xffffffd001017836 */ /* 0x001fe20000000000 */
[----:B------:R-:W1:Y:S01]  /*0050*/  S2R R9, SR_TID.Y ;  /* 0x0000000000097919 */ /* 0x000e620000002200 */
[----:B------:R-:W-:Y:S01]  /*0060*/  MOV R0, 0x0 ;  /* 0x0000000000007802 */ /* 0x000fe20000000f00 */
[----:B------:R-:W0:Y:S01]  /*0070*/  LDCU UR4, c[0x0][0x2f8] ;  /* 0x00005f00ff0477ac */ /* 0x000e220008000800 */
[----:B------:R-:W1:Y:S03]  /*0080*/  S2R R10, SR_TID.Z ;  /* 0x00000000000a7919 */ /* 0x000e660000002300 */
[----:B------:R-:W3:Y:S01]  /*0090*/  LDC R15, c[0x0][0x364] ;  /* 0x0000d900ff0f7b82 */ /* 0x000ee20000000800 */
[----:B------:R-:W4:Y:S01]  /*00a0*/  LDCU.64 UR6, c[0x4][0x8] ;  /* 0x01000100ff0677ac */ /* 0x000f220008000a00 */
[----:B------:R-:W1:Y:S01]  /*00b0*/  S2R R11, SR_CTAID.X ;  /* 0x00000000000b7919 */ /* 0x000e620000002500 */
[----:B------:R-:W3:Y:S05]  /*00c0*/  S2R R12, SR_CTAID.Y ;  /* 0x00000000000c7919 */ /* 0x000eea0000002600 */
[----:B------:R-:W5:Y:S01]  /*00d0*/  LDC R16, c[0x0][0x368] ;  /* 0x0000da00ff107b82 */ /* 0x000f620000000800 */
[----:B------:R-:W3:Y:S01]  /*00e0*/  S2R R13, SR_CTAID.Z ;  /* 0x00000000000d7919 */ /* 0x000ee20000002700 */
[----:B0-----:R-:W-:-:S06]  /*00f0*/  IADD3 R6, P0, PT, R1, UR4, RZ ;  /* 0x0000000401067c10 */ /* 0x001fcc000ff1e0ff */
[----:B------:R-:W5:Y:S01]  /*0100*/  LDC R17, c[0x0][0x370] ;  /* 0x0000dc00ff117b82 */ /* 0x000f620000000800 */
[----:B----4-:R-:W-:Y:S01]  /*0110*/  IMAD.U32 R4, RZ, RZ, UR6 ;  /* 0x00000006ff047e24 */ /* 0x010fe2000f8e00ff */
[----:B------:R-:W-:Y:S01]  /*0120*/  MOV R5, UR7 ;  /* 0x0000000700057c02 */ /* 0x000fe20008000f00 */
[----:B--2---:R-:W-:-:S05]  /*0130*/  IMAD.X R7, RZ, RZ, UR5, P0 ;  /* 0x00000005ff077e24 */ /* 0x004fca00080e06ff */
[----:B------:R-:W5:Y:S08]  /*0140*/  LDC R18, c[0x0][0x374] ;  /* 0x0000dd00ff127b82 */ /* 0x000f700000000800 */
[----:B------:R-:W5:Y:S01]  /*0150*/  LDC R19, c[0x0][0x378] ;  /* 0x0000de00ff137b82 */ /* 0x000f620000000800 */
[----:B-1----:R0:W-:Y:S07]  /*0160*/  STL.128 [R1], R8 ;  /* 0x0000000801007387 */ /* 0x0021ee0000100c00 */
[----:B------:R0:W1:Y:S01]  /*0170*/  LDC.64 R2, c[0x4][R0] ;  /* 0x0100000000027b82 */ /* 0x0000620000000a00 */
[----:B---3--:R0:W-:Y:S04]  /*0180*/  STL.128 [R1+0x10], R12 ;  /* 0x0000100c01007387 */ /* 0x0081e80000100c00 */
[----:B-----5:R0:W-:Y:S02]  /*0190*/  STL.128 [R1+0x20], R16 ;  /* 0x0000201001007387 */ /* 0x0201e40000100c00 */
[----:B------:R-:W-:-:S07]  /*01a0*/  LEPC R20, `(.L_x_0) ;  /* 0x000000001014794e */ /* 0x000fce0000000000 */
[----:B01----:R-:W-:Y:S05]  /*01b0*/  CALL.ABS.NOINC R2 ;  /* 0x0000000002007343 */ /* 0x003fea0003c00000 */
.L_x_0:
[----:B------:R-:W-:Y:S05]  /*01c0*/  EXIT ;  /* 0x000000000000794d */ /* 0x000fea0003800000 */
.L_x_1:
[----:B------:R-:W-:-:S00]  /*01d0*/  BRA `(.L_x_1) ;  /* 0xfffffffc00fc7947 */ /* 0x000fc0000383ffff */
[----:B------:R-:W-:-:S00]  /*01e0*/  NOP ;  /* 0x0000000000007918 */ /* 0x000fc00000000000 */
        /* <DEDUP_REMOVED lines=9> */
.L_x_2:


//--------------------- .nv.global.init           --------------------------
	.section	.nv.global.init,"aw",@progbits
.nv.global.init:
	.type		$str,@object
	.size		$str,(.L_0 - $str)
$str:
        /*0000*/ 	.byte	0x74, 0x68, 0x72, 0x65, 0x61, 0x64, 0x49, 0x64, 0x78, 0x3a, 0x20, 0x28, 0x25, 0x64, 0x2c, 0x20
        /*0010*/ 	.byte	0x25, 0x64, 0x2c, 0x20, 0x25, 0x64, 0x29, 0x2c, 0x20, 0x62, 0x6c, 0x6f, 0x63, 0x6b, 0x49, 0x64
        /*0020*/ 	.byte	0x78, 0x3a, 0x20, 0x28, 0x25, 0x64, 0x2c, 0x20, 0x25, 0x64, 0x2c, 0x20, 0x25, 0x64, 0x29, 0x2c
        /*0030*/ 	.byte	0x20, 0x62, 0x6c, 0x6f, 0x63, 0x6b, 0x44, 0x69, 0x6d, 0x3a, 0x20, 0x28, 0x25, 0x64, 0x2c, 0x20
        /*0040*/ 	.byte	0x25, 0x64, 0x2c, 0x20, 0x25, 0x64, 0x29, 0x2c, 0x20, 0x67, 0x72, 0x69, 0x64, 0x44, 0x69, 0x6d
        /*0050*/ 	.byte	0x3a, 0x20, 0x28, 0x25, 0x64, 0x2c, 0x20, 0x25, 0x64, 0x2c, 0x20, 0x25, 0x64, 0x29, 0x0a, 0x00
.L_0:


//--------------------- .nv.shared.reserved.0     --------------------------
	.section	.nv.shared.reserved.0,"aw",@nobits
	.weak		__nv_reservedSMEM_offset_0_alias
	.size		__nv_reservedSMEM_offset_0_alias, 0, 64
	.other		__nv_reservedSMEM_offset_0_alias,@"STO_CUDA_RESERVED_SHARED STV_DEFAULT"
__nv_reservedSMEM_offset_0_alias:
	.zero		0
	.zero		64


//--------------------- .nv.constant0._Z10checkIndexv --------------------------
	.section	.nv.constant0._Z10checkIndexv,"a",@progbits
	.sectionflags	@""
	.align	4
.nv.constant0._Z10checkIndexv:
	.zero		896


//--------------------- SYMBOLS --------------------------

	.type		.nv.reservedSmem.offset0,@object
	.size		.nv.reservedSmem.offset0,0x4
	.type		vprintf,@function
